//
// Generated by NVIDIA NVVM Compiler
//
// Compiler Build ID: CL-36424714
// Cuda compilation tools, release 13.0, V13.0.88
// Based on NVVM 20.0.0
//

.version 9.0
.target sm_100
.address_size 64

	// .globl	customKernel2

.visible .entry customKernel2(
	.param .u64 .ptr .align 1 customKernel2_param_0,
	.param .u64 .ptr .align 1 customKernel2_param_1,
	.param .u32 customKernel2_param_2,
	.param .u32 customKernel2_param_3
)
{
	.reg .pred 	%p<4>;
	.reg .b16 	%rs<57>;
	.reg .b32 	%r<67>;
	.reg .b32 	%f<3>;
	.reg .b64 	%rd<23>;

	ld.param.u64 	%rd1, [customKernel2_param_0];
	ld.param.u64 	%rd2, [customKernel2_param_1];
	ld.param.u32 	%r3, [customKernel2_param_2];
	ld.param.u32 	%r5, [customKernel2_param_3];
	mov.u32 	%r6, %ctaid.x;
	mov.u32 	%r7, %ntid.x;
	mov.u32 	%r8, %tid.x;
	mad.lo.s32 	%r1, %r6, %r7, %r8;
	mov.u32 	%r9, %ctaid.y;
	mov.u32 	%r10, %ntid.y;
	mov.u32 	%r11, %tid.y;
	mad.lo.s32 	%r12, %r9, %r10, %r11;
	setp.ge.s32 	%p1, %r1, %r3;
	setp.ge.s32 	%p2, %r12, %r5;
	or.pred  	%p3, %p1, %p2;
	@%p3 bra 	$L__BB0_2;
	cvta.to.global.u64 	%rd3, %rd2;
	cvta.to.global.u64 	%rd4, %rd1;
	add.s32 	%r13, %r3, -1;
	add.s32 	%r14, %r5, -1;
	max.s32 	%r15, %r1, 1;
	add.s32 	%r16, %r15, -1;
	min.s32 	%r17, %r16, %r13;
	max.u32 	%r18, %r12, 1;
	add.s32 	%r19, %r18, -1;
	min.u32 	%r20, %r19, %r14;
	mul.lo.s32 	%r21, %r20, %r3;
	add.s32 	%r22, %r17, %r21;
	mul.lo.s32 	%r23, %r22, 3;
	cvt.s64.s32 	%rd5, %r23;
	add.s64 	%rd6, %rd4, %rd5;
	ld.global.u8 	%rs1, [%rd6];
	ld.global.u8 	%rs2, [%rd6+1];
	add.s16 	%rs3, %rs2, %rs1;
	ld.global.u8 	%rs4, [%rd6+2];
	add.s16 	%rs5, %rs3, %rs4;
	mul.hi.u16 	%rs6, %rs5, 21846;
	max.s32 	%r24, %r1, 0;
	min.s32 	%r25, %r24, %r13;
	add.s32 	%r26, %r25, %r21;
	mul.lo.s32 	%r27, %r26, 3;
	cvt.s64.s32 	%rd7, %r27;
	add.s64 	%rd8, %rd4, %rd7;
	ld.global.u8 	%rs7, [%rd8];
	ld.global.u8 	%rs8, [%rd8+1];
	add.s16 	%rs9, %rs8, %rs7;
	ld.global.u8 	%rs10, [%rd8+2];
	add.s16 	%rs11, %rs9, %rs10;
	mul.hi.u16 	%rs12, %rs11, 21846;
	mul.wide.u16 	%r28, %rs12, 2;
	max.s32 	%r29, %r1, -1;
	add.s32 	%r30, %r29, 1;
	min.s32 	%r31, %r30, %r13;
	add.s32 	%r32, %r31, %r21;
	mul.lo.s32 	%r33, %r32, 3;
	cvt.s64.s32 	%rd9, %r33;
	add.s64 	%rd10, %rd4, %rd9;
	ld.global.u8 	%rs13, [%rd10];
	ld.global.u8 	%rs14, [%rd10+1];
	add.s16 	%rs15, %rs14, %rs13;
	ld.global.u8 	%rs16, [%rd10+2];
	add.s16 	%rs17, %rs15, %rs16;
	mul.hi.u16 	%rs18, %rs17, 21846;
	add.s16 	%rs19, %rs6, %rs18;
	cvt.u32.u16 	%r34, %rs19;
	add.s32 	%r35, %r28, %r34;
	min.u32 	%r36, %r12, %r14;
	mul.lo.s32 	%r37, %r36, %r3;
	add.s32 	%r38, %r17, %r37;
	mul.lo.s32 	%r39, %r38, 3;
	cvt.s64.s32 	%rd11, %r39;
	add.s64 	%rd12, %rd4, %rd11;
	ld.global.u8 	%rs20, [%rd12];
	ld.global.u8 	%rs21, [%rd12+1];
	add.s16 	%rs22, %rs21, %rs20;
	ld.global.u8 	%rs23, [%rd12+2];
	add.s16 	%rs24, %rs22, %rs23;
	mul.hi.u16 	%rs25, %rs24, 21846;
	shl.b16 	%rs26, %rs25, 1;
	add.s16 	%rs27, %rs26, %rs6;
	add.s32 	%r40, %r31, %r37;
	mul.lo.s32 	%r41, %r40, 3;
	cvt.s64.s32 	%rd13, %r41;
	add.s64 	%rd14, %rd4, %rd13;
	ld.global.u8 	%rs28, [%rd14];
	ld.global.u8 	%rs29, [%rd14+1];
	add.s16 	%rs30, %rs29, %rs28;
	ld.global.u8 	%rs31, [%rd14+2];
	add.s16 	%rs32, %rs30, %rs31;
	mul.hi.u16 	%rs33, %rs32, 21846;
	shl.b16 	%rs34, %rs33, 1;
	add.s32 	%r42, %r12, 1;
	min.u32 	%r43, %r42, %r14;
	mul.lo.s32 	%r44, %r43, %r3;
	add.s32 	%r45, %r17, %r44;
	mul.lo.s32 	%r46, %r45, 3;
	cvt.s64.s32 	%rd15, %r46;
	add.s64 	%rd16, %rd4, %rd15;
	ld.global.u8 	%rs35, [%rd16];
	ld.global.u8 	%rs36, [%rd16+1];
	add.s16 	%rs37, %rs36, %rs35;
	ld.global.u8 	%rs38, [%rd16+2];
	add.s16 	%rs39, %rs37, %rs38;
	mul.hi.u16 	%rs40, %rs39, 21846;
	cvt.u32.u16 	%r47, %rs40;
	add.s16 	%rs41, %rs18, %rs34;
	cvt.u32.u16 	%r48, %rs41;
	add.s16 	%rs42, %rs27, %rs40;
	cvt.u32.u16 	%r49, %rs42;
	sub.s32 	%r50, %r48, %r49;
	sub.s32 	%r51, %r47, %r35;
	add.s32 	%r52, %r25, %r44;
	mul.lo.s32 	%r53, %r52, 3;
	cvt.s64.s32 	%rd17, %r53;
	add.s64 	%rd18, %rd4, %rd17;
	ld.global.u8 	%rs43, [%rd18];
	ld.global.u8 	%rs44, [%rd18+1];
	add.s16 	%rs45, %rs44, %rs43;
	ld.global.u8 	%rs46, [%rd18+2];
	add.s16 	%rs47, %rs45, %rs46;
	mul.hi.u16 	%rs48, %rs47, 21846;
	shl.b16 	%rs49, %rs48, 1;
	cvt.u32.u16 	%r54, %rs49;
	add.s32 	%r55, %r51, %r54;
	add.s32 	%r56, %r31, %r44;
	mul.lo.s32 	%r57, %r56, 3;
	cvt.s64.s32 	%rd19, %r57;
	add.s64 	%rd20, %rd4, %rd19;
	ld.global.u8 	%rs50, [%rd20];
	ld.global.u8 	%rs51, [%rd20+1];
	add.s16 	%rs52, %rs51, %rs50;
	ld.global.u8 	%rs53, [%rd20+2];
	add.s16 	%rs54, %rs52, %rs53;
	mul.hi.u16 	%rs55, %rs54, 21846;
	cvt.u32.u16 	%r58, %rs55;
	add.s32 	%r59, %r50, %r58;
	add.s32 	%r60, %r55, %r58;
	mul.lo.s32 	%r61, %r59, %r59;
	mad.lo.s32 	%r62, %r60, %r60, %r61;
	cvt.rn.f32.u32 	%f1, %r62;
	sqrt.rn.f32 	%f2, %f1;
	cvt.rzi.s32.f32 	%r63, %f2;
	min.s32 	%r64, %r63, 255;
	mad.lo.s32 	%r65, %r3, %r12, %r1;
	mul.lo.s32 	%r66, %r65, 3;
	cvt.u16.u32 	%rs56, %r64;
	cvt.s64.s32 	%rd21, %r66;
	add.s64 	%rd22, %rd3, %rd21;
	st.global.u8 	[%rd22+2], %rs56;
	st.global.u8 	[%rd22+1], %rs56;
	st.global.u8 	[%rd22], %rs56;
$L__BB0_2:
	ret;

}


// ===== COMPILED SASS (sm_100) =====

	.target	sm_100

	.elftype	@"ET_EXEC"


//--------------------- .note.nv.tkinfo           --------------------------
	.section	.note.nv.tkinfo,"",@"SHT_NOTE"
	.sectionflags	@"SHF_NOTE_NV_TKINFO"
	.tkinfo
        /*0018*/ 	.word	0x00000002
        /*0030*/ 	.string	""
        /*0030*/ 	.string	"ptxas"
        /*0030*/ 	.string	"Cuda compilation tools, release 13.0, V13.0.88"
        /*0030*/ 	.string	"Build cuda_13.0.r13.0/compiler.36424714_0"
        /*0030*/ 	.string	"-arch sm_100 -m 64 "



//--------------------- .note.nv.cuinfo           --------------------------
	.section	.note.nv.cuinfo,"",@"SHT_NOTE"
	.sectionflags	@"SHF_NOTE_NV_CUINFO"
        /*0018*/ 	.short	0x0002
        /*001a*/ 	.short	0x0064
        /*001c*/ 	.short	0x0082
	.zero		2


//--------------------- .nv.info                  --------------------------
	.section	.nv.info,"",@"SHT_CUDA_INFO"
	.align	4


	//----- nvinfo : EIATTR_REGCOUNT
	.align		4
        /*0000*/ 	.byte	0x04, 0x2f
        /*0002*/ 	.short	(.L_1 - .L_0)
	.align		4
.L_0:
        /*0004*/ 	.word	index@(customKernel2)
        /*0008*/ 	.word	0x00000020


	//----- nvinfo : EIATTR_FRAME_SIZE
	.align		4
.L_1:
        /*000c*/ 	.byte	0x04, 0x11
        /*000e*/ 	.short	(.L_3 - .L_2)
	.align		4
.L_2:
        /*0010*/ 	.word	index@($__internal_0_$__cuda_sm20_sqrt_rn_f32_slowpath)
        /*0014*/ 	.word	0x00000000


	//----- nvinfo : EIATTR_FRAME_SIZE
	.align		4
.L_3:
        /*0018*/ 	.byte	0x04, 0x11
        /*001a*/ 	.short	(.L_5 - .L_4)
	.align		4
.L_4:
        /*001c*/ 	.word	index@(customKernel2)
        /*0020*/ 	.word	0x00000000


	//----- nvinfo : EIATTR_MIN_STACK_SIZE
	.align		4
.L_5:
        /*0024*/ 	.byte	0x04, 0x12
        /*0026*/ 	.short	(.L_7 - .L_6)
	.align		4
.L_6:
        /*0028*/ 	.word	index@(customKernel2)
        /*002c*/ 	.word	0x00000000
.L_7:


//--------------------- .nv.compat                --------------------------
	.section	.nv.compat,"",@"SHT_CUDA_COMPAT_INFO"
	.align	4
        /*0000*/ 	.byte	0x02, 0x09, 0x00, 0x00, 0x02, 0x02, 0x01, 0x00, 0x02, 0x05, 0x05, 0x00, 0x03, 0x07, 0x01, 0x01
        /*0010*/ 	.byte	0x02, 0x03, 0x00, 0x00, 0x02, 0x06, 0x01, 0x00, 0x04, 0x0b, 0x08, 0x00, 0x01, 0x00, 0x00, 0x00
        /*0020*/ 	.byte	0x00, 0x00, 0x00, 0x00


//--------------------- .nv.info.customKernel2    --------------------------
	.section	.nv.info.customKernel2,"",@"SHT_CUDA_INFO"
	.sectionflags	@""
	.align	4


	//----- nvinfo : EIATTR_CUDA_API_VERSION
	.align		4
        /*0000*/ 	.byte	0x04, 0x37
        /*0002*/ 	.short	(.L_9 - .L_8)
.L_8:
        /*0004*/ 	.word	0x00000082


	//----- nvinfo : EIATTR_KPARAM_INFO
	.align		4
.L_9:
        /*0008*/ 	.byte	0x04, 0x17
        /*000a*/ 	.short	(.L_11 - .L_10)
.L_10:
        /*000c*/ 	.word	0x00000000
        /*0010*/ 	.short	0x0003
        /*0012*/ 	.short	0x0014
        /*0014*/ 	.byte	0x00, 0xf0, 0x11, 0x00


	//----- nvinfo : EIATTR_KPARAM_INFO
	.align		4
.L_11:
        /*0018*/ 	.byte	0x04, 0x17
        /*001a*/ 	.short	(.L_13 - .L_12)
.L_12:
        /*001c*/ 	.word	0x00000000
        /*0020*/ 	.short	0x0002
        /*0022*/ 	.short	0x0010
        /*0024*/ 	.byte	0x00, 0xf0, 0x11, 0x00


	//----- nvinfo : EIATTR_KPARAM_INFO
	.align		4
.L_13:
        /*0028*/ 	.byte	0x04, 0x17
        /*002a*/ 	.short	(.L_15 - .L_14)
.L_14:
        /*002c*/ 	.word	0x00000000
        /*0030*/ 	.short	0x0001
        /*0032*/ 	.short	0x0008
        /*0034*/ 	.byte	0x00, 0xf5, 0x21, 0x00


	//----- nvinfo : EIATTR_KPARAM_INFO
	.align		4
.L_15:
        /*0038*/ 	.byte	0x04, 0x17
        /*003a*/ 	.short	(.L_17 - .L_16)
.L_16:
        /*003c*/ 	.word	0x00000000
        /*0040*/ 	.short	0x0000
        /*0042*/ 	.short	0x0000
        /*0044*/ 	.byte	0x00, 0xf5, 0x21, 0x00


	//----- nvinfo : EIATTR_SPARSE_MMA_MASK
	.align		4
.L_17:
        /*0048*/ 	.byte	0x03, 0x50
        /*004a*/ 	.short	0x0000


	//----- nvinfo : EIATTR_MAXREG_COUNT
	.align		4
        /*004c*/ 	.byte	0x03, 0x1b
        /*004e*/ 	.short	0x00ff


	//----- nvinfo : EIATTR_MERCURY_ISA_VERSION
	.align		4
        /*0050*/ 	.byte	0x03, 0x5f
        /*0052*/ 	.short	0x0101


	//----- nvinfo : EIATTR_VRC_CTA_INIT_COUNT
	.align		4
        /*0054*/ 	.byte	0x02, 0x4a
	.zero		1
	.zero		1


	//----- nvinfo : EIATTR_EXIT_INSTR_OFFSETS
	.align		4
        /*0058*/ 	.byte	0x04, 0x1c
        /*005a*/ 	.short	(.L_19 - .L_18)


	//   ....[0]....
.L_18:
        /*005c*/ 	.word	0x000000c0


	//   ....[1]....
        /*0060*/ 	.word	0x000008e0


	//----- nvinfo : EIATTR_CRS_STACK_SIZE
	.align		4
.L_19:
        /*0064*/ 	.byte	0x04, 0x1e
        /*0066*/ 	.short	(.L_21 - .L_20)
.L_20:
        /*0068*/ 	.word	0x00000000


	//----- nvinfo : EIATTR_CBANK_PARAM_SIZE
	.align		4
.L_21:
        /*006c*/ 	.byte	0x03, 0x19
        /*006e*/ 	.short	0x0018


	//----- nvinfo : EIATTR_PARAM_CBANK
	.align		4
        /*0070*/ 	.byte	0x04, 0x0a
        /*0072*/ 	.short	(.L_23 - .L_22)
	.align		4
.L_22:
        /*0074*/ 	.word	index@(.nv.constant0.customKernel2)
        /*0078*/ 	.short	0x0380
        /*007a*/ 	.short	0x0018


	//----- nvinfo : EIATTR_SW_WAR
	.align		4
.L_23:
        /*007c*/ 	.byte	0x04, 0x36
        /*007e*/ 	.short	(.L_25 - .L_24)
.L_24:
        /*0080*/ 	.word	0x00000008
.L_25:


//--------------------- .nv.callgraph             --------------------------
	.section	.nv.callgraph,"",@"SHT_CUDA_CALLGRAPH"
	.align	4
	.sectionentsize	8
	.align		4
        /*0000*/ 	.word	0x00000000
	.align		4
        /*0004*/ 	.word	0xffffffff
	.align		4
        /*0008*/ 	.word	0x00000000
	.align		4
        /*000c*/ 	.word	0xfffffffe
	.align		4
        /*0010*/ 	.word	0x00000000
	.align		4
        /*0014*/ 	.word	0xfffffffd
	.align		4
        /*0018*/ 	.word	0x00000000
	.align		4
        /*001c*/ 	.word	0xfffffffc


//--------------------- .text.customKernel2       --------------------------
	.section	.text.customKernel2,"ax",@progbits
	.align	128
        .global         customKernel2
        .type           customKernel2,@function
        .size           customKernel2,(.L_x_5 - customKernel2)
        .other          customKernel2,@"STO_CUDA_ENTRY STV_DEFAULT"
customKernel2:
.text.customKernel2:
[----:B------:R-:W-:Y:S01]  /*0000*/  LDC R1, c[0x0][0x37c] ;  /* 0x0000df00ff017b82 */ /* 0x000fe20000000800 */
[----:B------:R-:W0:Y:S07]  /*0010*/  S2R R5, SR_TID.Y ;  /* 0x0000000000057919 */ /* 0x000e2e0000002200 */
[----:B------:R-:W1:Y:S01]  /*0020*/  LDC R13, c[0x0][0x360] ;  /* 0x0000d800ff0d7b82 */ /* 0x000e620000000800 */
[----:B------:R-:W1:Y:S07]  /*0030*/  S2R R0, SR_TID.X ;  /* 0x0000000000007919 */ /* 0x000e6e0000002100 */
[----:B------:R-:W0:Y:S08]  /*0040*/  S2UR UR5, SR_CTAID.Y ;  /* 0x00000000000579c3 */ /* 0x000e300000002600 */
[----:B------:R-:W0:Y:S08]  /*0050*/  LDC R12, c[0x0][0x364] ;  /* 0x0000d900ff0c7b82 */ /* 0x000e300000000800 */
[----:B------:R-:W1:Y:S08]  /*0060*/  S2UR UR4, SR_CTAID.X ;  /* 0x00000000000479c3 */ /* 0x000e700000002500 */
[----:B------:R-:W2:Y:S01]  /*0070*/  LDC.64 R2, c[0x0][0x390] ;  /* 0x0000e400ff027b82 */ /* 0x000ea20000000a00 */
[----:B0-----:R-:W-:-:S02]  /*0080*/  IMAD R12, R12, UR5, R5 ;  /* 0x000000050c0c7c24 */ /* 0x001fc4000f8e0205 */
[----:B-1----:R-:W-:-:S03]  /*0090*/  IMAD R13, R13, UR4, R0 ;  /* 0x000000040d0d7c24 */ /* 0x002fc6000f8e0200 */
[----:B--2---:R-:W-:-:S04]  /*00a0*/  ISETP.GE.AND P0, PT, R12, R3, PT ;  /* 0x000000030c00720c */ /* 0x004fc80003f06270 */
[----:B------:R-:W-:-:S13]  /*00b0*/  ISETP.GE.OR P0, PT, R13, R2, P0 ;  /* 0x000000020d00720c */ /* 0x000fda0000706670 */
[----:B------:R-:W-:Y:S05]  /*00c0*/  @P0 EXIT ;  /* 0x000000000000094d */ /* 0x000fea0003800000 */
[----:B------:R-:W-:Y:S01]  /*00d0*/  VIADD R7, R3, 0xffffffff ;  /* 0xffffffff03077836 */ /* 0x000fe20000000000 */
[----:B------:R-:W-:Y:S01]  /*00e0*/  VIMNMX R0, PT, PT, R13, 0x1, !PT ;  /* 0x000000010d007848 */ /* 0x000fe20007fe0100 */
[----:B------:R-:W-:Y:S01]  /*00f0*/  VIADD R3, R2, 0xffffffff ;  /* 0xffffffff02037836 */ /* 0x000fe20000000000 */
[----:B------:R-:W-:Y:S01]  /*0100*/  VIMNMX.U32 R4, PT, PT, R12, 0x1, !PT ;  /* 0x000000010c047848 */ /* 0x000fe20007fe0000 */
[----:B------:R-:W0:Y:S03]  /*0110*/  LDCU.64 UR6, c[0x0][0x380] ;  /* 0x00007000ff0677ac */ /* 0x000e260008000a00 */
[----:B------:R-:W-:Y:S01]  /*0120*/  VIADDMNMX R9, R0, 0xffffffff, R3, PT ;  /* 0xffffffff00097846 */ /* 0x000fe20003800103 */
[----:B------:R-:W1:Y:S01]  /*0130*/  LDCU.64 UR4, c[0x0][0x358] ;  /* 0x00006b00ff0477ac */ /* 0x000e620008000a00 */
[----:B------:R-:W-:-:S05]  /*0140*/  VIADDMNMX.U32 R15, R4, 0xffffffff, R7, PT ;  /* 0xffffffff040f7846 */ /* 0x000fca0003800007 */
[----:B------:R-:W-:-:S04]  /*0150*/  IMAD R0, R15, R2, R9 ;  /* 0x000000020f007224 */ /* 0x000fc800078e0209 */
[----:B------:R-:W-:-:S05]  /*0160*/  IMAD R0, R0, 0x3, RZ ;  /* 0x0000000300007824 */ /* 0x000fca00078e02ff */
[----:B0-----:R-:W-:-:S04]  /*0170*/  IADD3 R4, P0, PT, R0, UR6, RZ ;  /* 0x0000000600047c10 */ /* 0x001fc8000ff1e0ff */
[----:B------:R-:W-:-:S05]  /*0180*/  LEA.HI.X.SX32 R5, R0, UR7, 0x1, P0 ;  /* 0x0000000700057c11 */ /* 0x000fca00080f0eff */
[----:B-1----:R-:W2:Y:S04]  /*0190*/  LDG.E.U8 R14, desc[UR4][R4.64] ;  /* 0x00000004040e7981 */ /* 0x002ea8000c1e1100 */
[----:B------:R-:W2:Y:S04]  /*01a0*/  LDG.E.U8 R0, desc[UR4][R4.64+0x1] ;  /* 0x0000010404007981 */ /* 0x000ea8000c1e1100 */
[----:B------:R0:W2:Y:S01]  /*01b0*/  LDG.E.U8 R11, desc[UR4][R4.64+0x2] ;  /* 0x00000204040b7981 */ /* 0x0000a2000c1e1100 */
[----:B------:R-:W-:Y:S02]  /*01c0*/  VIMNMX R6, PT, PT, RZ, R13, !PT ;  /* 0x0000000dff067248 */ /* 0x000fe40007fe0100 */
[----:B------:R-:W-:-:S02]  /*01d0*/  VIMNMX R8, PT, PT, R13, -0x1, !PT ;  /* 0xffffffff0d087848 */ /* 0x000fc40007fe0100 */
[----:B------:R-:W-:Y:S02]  /*01e0*/  VIMNMX R17, PT, PT, R3, R6, PT ;  /* 0x0000000603117248 */ /* 0x000fe40003fe0100 */
[----:B------:R-:W-:Y:S02]  /*01f0*/  VIADDMNMX R19, R8, 0x1, R3, PT ;  /* 0x0000000108137846 */ /* 0x000fe40003800103 */
[C---:B------:R-:W-:Y:S01]  /*0200*/  VIMNMX.U32 R6, PT, PT, R12.reuse, R7, PT ;  /* 0x000000070c067248 */ /* 0x040fe20003fe0000 */
[CC--:B------:R-:W-:Y:S01]  /*0210*/  IMAD R3, R15.reuse, R2.reuse, R17 ;  /* 0x000000020f037224 */ /* 0x0c0fe200078e0211 */
[----:B------:R-:W-:Y:S01]  /*0220*/  VIADDMNMX.U32 R24, R12, 0x1, R7, PT ;  /* 0x000000010c187846 */ /* 0x000fe20003800007 */
[-C--:B------:R-:W-:Y:S02]  /*0230*/  IMAD R15, R15, R2.reuse, R19 ;  /* 0x000000020f0f7224 */ /* 0x080fe400078e0213 */
[----:B------:R-:W-:Y:S02]  /*0240*/  IMAD R3, R3, 0x3, RZ ;  /* 0x0000000303037824 */ /* 0x000fe400078e02ff */
[----:B------:R-:W-:-:S02]  /*0250*/  IMAD R8, R6, R2, R9 ;  /* 0x0000000206087224 */ /* 0x000fc400078e0209 */
[----:B------:R-:W-:Y:S01]  /*0260*/  IMAD R15, R15, 0x3, RZ ;  /* 0x000000030f0f7824 */ /* 0x000fe200078e02ff */
[----:B------:R-:W-:Y:S01]  /*0270*/  IADD3 R22, P1, PT, R3, UR6, RZ ;  /* 0x0000000603167c10 */ /* 0x000fe2000ff3e0ff */
[----:B0-----:R-:W-:Y:S02]  /*0280*/  IMAD R5, R8, 0x3, RZ ;  /* 0x0000000308057824 */ /* 0x001fe400078e02ff */
[-C--:B------:R-:W-:Y:S01]  /*0290*/  IMAD R6, R6, R2.reuse, R19 ;  /* 0x0000000206067224 */ /* 0x080fe200078e0213 */
[----:B------:R-:W-:Y:S01]  /*02a0*/  IADD3 R26, P0, PT, R15, UR6, RZ ;  /* 0x000000060f1a7c10 */ /* 0x000fe2000ff1e0ff */
[-C--:B------:R-:W-:Y:S01]  /*02b0*/  IMAD R9, R24, R2.reuse, R9 ;  /* 0x0000000218097224 */ /* 0x080fe200078e0209 */
[----:B------:R-:W-:Y:S01]  /*02c0*/  LEA.HI.X.SX32 R23, R3, UR7, 0x1, P1 ;  /* 0x0000000703177c11 */ /* 0x000fe200088f0eff */
[----:B------:R-:W-:Y:S01]  /*02d0*/  IMAD R6, R6, 0x3, RZ ;  /* 0x0000000306067824 */ /* 0x000fe200078e02ff */
[----:B------:R-:W-:Y:S01]  /*02e0*/  IADD3 R8, P1, PT, R5, UR6, RZ ;  /* 0x0000000605087c10 */ /* 0x000fe2000ff3e0ff */
[CC--:B------:R-:W-:Y:S01]  /*02f0*/  IMAD R7, R24.reuse, R2.reuse, R17 ;  /* 0x0000000218077224 */ /* 0x0c0fe200078e0211 */
[----:B------:R-:W-:Y:S01]  /*0300*/  LEA.HI.X.SX32 R27, R15, UR7, 0x1, P0 ;  /* 0x000000070f1b7c11 */ /* 0x000fe200080f0eff */
[----:B------:R-:W-:Y:S01]  /*0310*/  IMAD R3, R9, 0x3, RZ ;  /* 0x0000000309037824 */ /* 0x000fe200078e02ff */
[----:B------:R-:W-:Y:S01]  /*0320*/  LEA.HI.X.SX32 R9, R5, UR7, 0x1, P1 ;  /* 0x0000000705097c11 */ /* 0x000fe200088f0eff */
[----:B------:R-:W-:Y:S01]  /*0330*/  IMAD R24, R24, R2, R19 ;  /* 0x0000000218187224 */ /* 0x000fe200078e0213 */
[----:B------:R-:W-:Y:S01]  /*0340*/  IADD3 R4, P0, PT, R6, UR6, RZ ;  /* 0x0000000606047c10 */ /* 0x000fe2000ff1e0ff */
[----:B------:R-:W3:Y:S04]  /*0350*/  LDG.E.U8 R18, desc[UR4][R26.64] ;  /* 0x000000041a127981 */ /* 0x000ee8000c1e1100 */
[----:B------:R-:W3:Y:S04]  /*0360*/  LDG.E.U8 R19, desc[UR4][R26.64+0x1] ;  /* 0x000001041a137981 */ /* 0x000ee8000c1e1100 */
[----:B------:R-:W3:Y:S01]  /*0370*/  LDG.E.U8 R21, desc[UR4][R26.64+0x2] ;  /* 0x000002041a157981 */ /* 0x000ee2000c1e1100 */
[----:B------:R-:W-:Y:S01]  /*0380*/  IMAD R7, R7, 0x3, RZ ;  /* 0x0000000307077824 */ /* 0x000fe200078e02ff */
[----:B------:R-:W-:-:S02]  /*0390*/  IADD3 R2, P1, PT, R3, UR6, RZ ;  /* 0x0000000603027c10 */ /* 0x000fc4000ff3e0ff */
[----:B------:R-:W4:Y:S01]  /*03a0*/  LDG.E.U8 R15, desc[UR4][R22.64] ;  /* 0x00000004160f7981 */ /* 0x000f22000c1e1100 */
[----:B------:R-:W-:-:S03]  /*03b0*/  LEA.HI.X.SX32 R5, R6, UR7, 0x1, P0 ;  /* 0x0000000706057c11 */ /* 0x000fc600080f0eff */
[----:B------:R-:W4:Y:S04]  /*03c0*/  LDG.E.U8 R16, desc[UR4][R22.64+0x1] ;  /* 0x0000010416107981 */ /* 0x000f28000c1e1100 */
[----:B------:R-:W4:Y:S04]  /*03d0*/  LDG.E.U8 R17, desc[UR4][R22.64+0x2] ;  /* 0x0000020416117981 */ /* 0x000f28000c1e1100 */
[----:B------:R-:W5:Y:S01]  /*03e0*/  LDG.E.U8 R20, desc[UR4][R8.64] ;  /* 0x0000000408147981 */ /* 0x000f62000c1e1100 */
[----:B------:R-:W-:Y:S01]  /*03f0*/  IMAD R24, R24, 0x3, RZ ;  /* 0x0000000318187824 */ /* 0x000fe200078e02ff */
[----:B------:R-:W-:-:S02]  /*0400*/  LEA.HI.X.SX32 R3, R3, UR7, 0x1, P1 ;  /* 0x0000000703037c11 */ /* 0x000fc400088f0eff */
[----:B------:R-:W-:Y:S01]  /*0410*/  IADD3 R6, P0, PT, R7, UR6, RZ ;  /* 0x0000000607067c10 */ /* 0x000fe2000ff1e0ff */
[----:B------:R-:W5:Y:S04]  /*0420*/  LDG.E.U8 R25, desc[UR4][R4.64] ;  /* 0x0000000404197981 */ /* 0x000f68000c1e1100 */
[----:B------:R-:W5:Y:S04]  /*0430*/  LDG.E.U8 R23, desc[UR4][R8.64+0x1] ;  /* 0x0000010408177981 */ /* 0x000f68000c1e1100 */
[----:B------:R-:W5:Y:S01]  /*0440*/  LDG.E.U8 R22, desc[UR4][R8.64+0x2] ;  /* 0x0000020408167981 */ /* 0x000f62000c1e1100 */
[----:B------:R-:W-:-:S03]  /*0450*/  IADD3 R10, P1, PT, R24, UR6, RZ ;  /* 0x00000006180a7c10 */ /* 0x000fc6000ff3e0ff */
[----:B------:R-:W5:Y:S01]  /*0460*/  LDG.E.U8 R26, desc[UR4][R4.64+0x1] ;  /* 0x00000104041a7981 */ /* 0x000f62000c1e1100 */
[----:B------:R-:W-:-:S03]  /*0470*/  LEA.HI.X.SX32 R7, R7, UR7, 0x1, P0 ;  /* 0x0000000707077c11 */ /* 0x000fc600080f0eff */
[----:B------:R-:W5:Y:S04]  /*0480*/  LDG.E.U8 R27, desc[UR4][R4.64+0x2] ;  /* 0x00000204041b7981 */ /* 0x000f68000c1e1100 */
[----:B------:R-:W5:Y:S04]  /*0490*/  LDG.E.U8 R28, desc[UR4][R2.64] ;  /* 0x00000004021c7981 */ /* 0x000f68000c1e1100 */
[----:B------:R-:W5:Y:S04]  /*04a0*/  LDG.E.U8 R29, desc[UR4][R2.64+0x1] ;  /* 0x00000104021d7981 */ /* 0x000f68000c1e1100 */
[----:B------:R0:W5:Y:S04]  /*04b0*/  LDG.E.U8 R8, desc[UR4][R2.64+0x2] ;  /* 0x0000020402087981 */ /* 0x000168000c1e1100 */
[----:B------:R-:W5:Y:S01]  /*04c0*/  LDG.E.U8 R9, desc[UR4][R6.64+0x1] ;  /* 0x0000010406097981 */ /* 0x000f62000c1e1100 */
[----:B--2---:R-:W-:-:S02]  /*04d0*/  IADD3 R14, PT, PT, R11, R0, R14 ;  /* 0x000000000b0e7210 */ /* 0x004fc40007ffe00e */
[----:B------:R-:W-:Y:S01]  /*04e0*/  LEA.HI.X.SX32 R11, R24, UR7, 0x1, P1 ;  /* 0x00000007180b7c11 */ /* 0x000fe200088f0eff */
[----:B------:R-:W2:Y:S04]  /*04f0*/  LDG.E.U8 R0, desc[UR4][R6.64] ;  /* 0x0000000406007981 */ /* 0x000ea8000c1e1100 */
[----:B------:R1:W2:Y:S04]  /*0500*/  LDG.E.U8 R24, desc[UR4][R6.64+0x2] ;  /* 0x0000020406187981 */ /* 0x0002a8000c1e1100 */
[----:B------:R-:W2:Y:S04]  /*0510*/  LDG.E.U8 R4, desc[UR4][R10.64] ;  /* 0x000000040a047981 */ /* 0x000ea8000c1e1100 */
[----:B------:R-:W2:Y:S04]  /*0520*/  LDG.E.U8 R5, desc[UR4][R10.64+0x1] ;  /* 0x000001040a057981 */ /* 0x000ea8000c1e1100 */
[----:B------:R-:W2:Y:S01]  /*0530*/  LDG.E.U8 R10, desc[UR4][R10.64+0x2] ;  /* 0x000002040a0a7981 */ /* 0x000ea2000c1e1100 */
[----:B0-----:R-:W-:-:S05]  /*0540*/  IMAD R3, R14, 0x5556, RZ ;  /* 0x000055560e037824 */ /* 0x001fca00078e02ff */
[----:B------:R-:W-:Y:S02]  /*0550*/  SHF.R.U32.HI R3, RZ, 0x10, R3 ;  /* 0x00000010ff037819 */ /* 0x000fe40000011603 */
[----:B---3--:R-:W-:-:S05]  /*0560*/  IADD3 R18, PT, PT, R21, R19, R18 ;  /* 0x0000001315127210 */ /* 0x008fca0007ffe012 */
[----:B------:R-:W-:Y:S01]  /*0570*/  IMAD R2, R18, 0x5556, RZ ;  /* 0x0000555612027824 */ /* 0x000fe200078e02ff */
[----:B----4-:R-:W-:-:S04]  /*0580*/  IADD3 R15, PT, PT, R17, R16, R15 ;  /* 0x00000010110f7210 */ /* 0x010fc80007ffe00f */
[----:B------:R-:W-:Y:S01]  /*0590*/  SHF.R.U32.HI R2, RZ, 0x10, R2 ;  /* 0x00000010ff027819 */ /* 0x000fe20000011602 */
[----:B------:R-:W-:Y:S01]  /*05a0*/  IMAD R15, R15, 0x5556, RZ ;  /* 0x000055560f0f7824 */ /* 0x000fe200078e02ff */
[----:B-----5:R-:W-:-:S05]  /*05b0*/  IADD3 R20, PT, PT, R22, R23, R20 ;  /* 0x0000001716147210 */ /* 0x020fca0007ffe014 */
[----:B------:R-:W-:Y:S01]  /*05c0*/  IMAD R20, R20, 0x5556, RZ ;  /* 0x0000555614147824 */ /* 0x000fe200078e02ff */
[----:B------:R-:W-:Y:S01]  /*05d0*/  IADD3 R25, PT, PT, R27, R26, R25 ;  /* 0x0000001a1b197210 */ /* 0x000fe20007ffe019 */
[----:B-1----:R-:W-:Y:S01]  /*05e0*/  IMAD.IADD R7, R3, 0x1, R2 ;  /* 0x0000000103077824 */ /* 0x002fe200078e0202 */
[----:B------:R-:W-:-:S03]  /*05f0*/  SHF.R.U32.HI R6, RZ, 0x10, R15 ;  /* 0x00000010ff067819 */ /* 0x000fc6000001160f */
[----:B------:R-:W-:Y:S01]  /*0600*/  IMAD R25, R25, 0x5556, RZ ;  /* 0x0000555619197824 */ /* 0x000fe200078e02ff */
[----:B------:R-:W-:Y:S02]  /*0610*/  IADD3 R28, PT, PT, R8, R29, R28 ;  /* 0x0000001d081c7210 */ /* 0x000fe40007ffe01c */
[----:B------:R-:W-:Y:S01]  /*0620*/  SHF.R.U32.HI R8, RZ, 0x10, R20 ;  /* 0x00000010ff087819 */ /* 0x000fe20000011614 */
[----:B------:R-:W-:Y:S01]  /*0630*/  IMAD R6, R6, 0x2, R7 ;  /* 0x0000000206067824 */ /* 0x000fe200078e0207 */
[----:B------:R-:W-:-:S03]  /*0640*/  SHF.R.U32.HI R7, RZ, 0x10, R25 ;  /* 0x00000010ff077819 */ /* 0x000fc60000011619 */
[----:B------:R-:W-:Y:S02]  /*0650*/  IMAD R8, R8, 0x2, R3 ;  /* 0x0000000208087824 */ /* 0x000fe400078e0203 */
[----:B------:R-:W-:Y:S01]  /*0660*/  IMAD R7, R7, 0x2, R2 ;  /* 0x0000000207077824 */ /* 0x000fe200078e0202 */
[----:B------:R-:W-:Y:S01]  /*0670*/  BSSY.RECONVERGENT B0, `(.L_x_0) ;  /* 0x000001b000007945 */ /* 0x000fe20003800200 */
[----:B--2---:R-:W-:Y:S01]  /*0680*/  IADD3 R0, PT, PT, R24, R9, R0 ;  /* 0x0000000918007210 */ /* 0x004fe20007ffe000 */
[----:B------:R-:W-:-:S04]  /*0690*/  IMAD R9, R28, 0x5556, RZ ;  /* 0x000055561c097824 */ /* 0x000fc800078e02ff */
[----:B------:R-:W-:Y:S01]  /*06a0*/  IMAD R0, R0, 0x5556, RZ ;  /* 0x0000555600007824 */ /* 0x000fe200078e02ff */
[C---:B------:R-:W-:Y:S02]  /*06b0*/  LEA.HI R8, R9.reuse, R8, RZ, 0x10 ;  /* 0x0000000809087211 */ /* 0x040fe400078f80ff */
[----:B------:R-:W-:Y:S02]  /*06c0*/  LEA.HI R6, R9, -R6, RZ, 0x10 ;  /* 0x8000000609067211 */ /* 0x000fe400078f80ff */
[----:B------:R-:W-:Y:S01]  /*06d0*/  SHF.R.U32.HI R3, RZ, 0x10, R0 ;  /* 0x00000010ff037819 */ /* 0x000fe20000011600 */
[----:B------:R-:W-:Y:S01]  /*06e0*/  IMAD.IADD R7, R7, 0x1, -R8 ;  /* 0x0000000107077824 */ /* 0x000fe200078e0a08 */
[----:B------:R-:W-:-:S05]  /*06f0*/  IADD3 R4, PT, PT, R10, R5, R4 ;  /* 0x000000050a047210 */ /* 0x000fca0007ffe004 */
[----:B------:R-:W-:Y:S01]  /*0700*/  IMAD R4, R4, 0x5556, RZ ;  /* 0x0000555604047824 */ /* 0x000fe200078e02ff */
[----:B------:R-:W-:-:S04]  /*0710*/  LEA R3, R3, R6, 0x1 ;  /* 0x0000000603037211 */ /* 0x000fc800078e08ff */
[C---:B------:R-:W-:Y:S02]  /*0720*/  LEA.HI R7, R4.reuse, R7, RZ, 0x10 ;  /* 0x0000000704077211 */ /* 0x040fe400078f80ff */
[----:B------:R-:W-:-:S03]  /*0730*/  LEA.HI R3, R4, R3, RZ, 0x10 ;  /* 0x0000000304037211 */ /* 0x000fc600078f80ff */
[----:B------:R-:W-:-:S04]  /*0740*/  IMAD R0, R7, R7, RZ ;  /* 0x0000000707007224 */ /* 0x000fc800078e02ff */
[----:B------:R-:W-:-:S05]  /*0750*/  IMAD R0, R3, R3, R0 ;  /* 0x0000000303007224 */ /* 0x000fca00078e0200 */
[----:B------:R-:W-:-:S05]  /*0760*/  I2FP.F32.U32 R0, R0 ;  /* 0x0000000000007245 */ /* 0x000fca0000201000 */
[----:B------:R-:W-:Y:S01]  /*0770*/  VIADD R2, R0, 0xf3000000 ;  /* 0xf300000000027836 */ /* 0x000fe20000000000 */
[----:B------:R0:W1:Y:S04]  /*0780*/  MUFU.RSQ R3, R0 ;  /* 0x0000000000037308 */ /* 0x0000680000001400 */
[----:B------:R-:W-:-:S13]  /*0790*/  ISETP.GT.U32.AND P0, PT, R2, 0x727fffff, PT ;  /* 0x727fffff0200780c */ /* 0x000fda0003f04070 */
[----:B01----:R-:W-:Y:S05]  /*07a0*/  @!P0 BRA `(.L_x_1) ;  /* 0x00000000000c8947 */ /* 0x003fea0003800000 */
[----:B------:R-:W-:-:S07]  /*07b0*/  MOV R7, 0x7d0 ;  /* 0x000007d000077802 */ /* 0x000fce0000000f00 */
[----:B------:R-:W-:Y:S05]  /*07c0*/  CALL.REL.NOINC `($__internal_0_$__cuda_sm20_sqrt_rn_f32_slowpath) ;  /* 0x0000000000487944 */ /* 0x000fea0003c00000 */
[----:B------:R-:W-:Y:S05]  /*07d0*/  BRA `(.L_x_2) ;  /* 0x0000000000107947 */ /* 0x000fea0003800000 */
.L_x_1:
[----:B------:R-:W-:Y:S01]  /*07e0*/  FMUL.FTZ R5, R0, R3 ;  /* 0x0000000300057220 */ /* 0x000fe20000410000 */
[----:B------:R-:W-:-:S03]  /*07f0*/  FMUL.FTZ R3, R3, 0.5 ;  /* 0x3f00000003037820 */ /* 0x000fc60000410000 */
[----:B------:R-:W-:-:S04]  /*0800*/  FFMA R0, -R5, R5, R0 ;  /* 0x0000000505007223 */ /* 0x000fc80000000100 */
[----:B------:R-:W-:-:S07]  /*0810*/  FFMA R0, R0, R3, R5 ;  /* 0x0000000300007223 */ /* 0x000fce0000000005 */
.L_x_2:
[----:B------:R-:W-:Y:S05]  /*0820*/  BSYNC.RECONVERGENT B0 ;  /* 0x0000000000007941 */ /* 0x000fea0003800200 */
.L_x_0:
[----:B------:R-:W0:Y:S01]  /*0830*/  LDCU UR8, c[0x0][0x390] ;  /* 0x00007200ff0877ac */ /* 0x000e220008000800 */
[----:B------:R-:W1:Y:S01]  /*0840*/  F2I.TRUNC.NTZ R0, R0 ;  /* 0x0000000000007305 */ /* 0x000e62000020f100 */
[----:B------:R-:W2:Y:S01]  /*0850*/  LDCU.64 UR6, c[0x0][0x388] ;  /* 0x00007100ff0677ac */ /* 0x000ea20008000a00 */
[----:B-1----:R-:W-:Y:S01]  /*0860*/  VIMNMX R5, PT, PT, R0, 0xff, PT ;  /* 0x000000ff00057848 */ /* 0x002fe20003fe0100 */
[----:B0-----:R-:W-:-:S04]  /*0870*/  IMAD R12, R12, UR8, R13 ;  /* 0x000000080c0c7c24 */ /* 0x001fc8000f8e020d */
[----:B------:R-:W-:-:S05]  /*0880*/  IMAD R12, R12, 0x3, RZ ;  /* 0x000000030c0c7824 */ /* 0x000fca00078e02ff */
[----:B--2---:R-:W-:-:S04]  /*0890*/  IADD3 R2, P0, PT, R12, UR6, RZ ;  /* 0x000000060c027c10 */ /* 0x004fc8000ff1e0ff */
[----:B------:R-:W-:-:S05]  /*08a0*/  LEA.HI.X.SX32 R3, R12, UR7, 0x1, P0 ;  /* 0x000000070c037c11 */ /* 0x000fca00080f0eff */
[----:B------:R-:W-:Y:S04]  /*08b0*/  STG.E.U8 desc[UR4][R2.64+0x2], R5 ;  /* 0x0000020502007986 */ /* 0x000fe8000c101104 */
[----:B------:R-:W-:Y:S04]  /*08c0*/  STG.E.U8 desc[UR4][R2.64+0x1], R5 ;  /* 0x0000010502007986 */ /* 0x000fe8000c101104 */
[----:B------:R-:W-:Y:S01]  /*08d0*/  STG.E.U8 desc[UR4][R2.64], R5 ;  /* 0x0000000502007986 */ /* 0x000fe2000c101104 */
[----:B------:R-:W-:Y:S05]  /*08e0*/  EXIT ;  /* 0x000000000000794d */ /* 0x000fea0003800000 */
        .weak           $__internal_0_$__cuda_sm20_sqrt_rn_f32_slowpath
        .type           $__internal_0_$__cuda_sm20_sqrt_rn_f32_slowpath,@function
        .size           $__internal_0_$__cuda_sm20_sqrt_rn_f32_slowpath,(.L_x_5 - $__internal_0_$__cuda_sm20_sqrt_rn_f32_slowpath)
$__internal_0_$__cuda_sm20_sqrt_rn_f32_slowpath:
[----:B------:R-:W-:-:S13]  /*08f0*/  LOP3.LUT P0, RZ, R0, 0x7fffffff, RZ, 0xc0, !PT ;  /* 0x7fffffff00ff7812 */ /* 0x000fda000780c0ff */
[----:B------:R-:W-:Y:S01]  /*0900*/  @!P0 IMAD.MOV.U32 R2, RZ, RZ, R0 ;  /* 0x000000ffff028224 */ /* 0x000fe200078e0000 */
[----:B------:R-:W-:Y:S06]  /*0910*/  @!P0 BRA `(.L_x_3) ;  /* 0x0000000000408947 */ /* 0x000fec0003800000 */
[----:B------:R-:W-:-:S13]  /*0920*/  FSETP.GEU.FTZ.AND P0, PT, R0, RZ, PT ;  /* 0x000000ff0000720b */ /* 0x000fda0003f1e000 */
[----:B------:R-:W-:Y:S01]  /*0930*/  @!P0 IMAD.MOV.U32 R2, RZ, RZ, 0x7fffffff ;  /* 0x7fffffffff028424 */ /* 0x000fe200078e00ff */
[----:B------:R-:W-:Y:S06]  /*0940*/  @!P0 BRA `(.L_x_3) ;  /* 0x0000000000348947 */ /* 0x000fec0003800000 */
[----:B------:R-:W-:-:S13]  /*0950*/  FSETP.GTU.FTZ.AND P0, PT, |R0|, +INF , PT ;  /* 0x7f8000000000780b */ /* 0x000fda0003f1c200 */
[----:B------:R-:W-:Y:S01]  /*0960*/  @P0 FADD.FTZ R2, R0, 1 ;  /* 0x3f80000000020421 */ /* 0x000fe20000010000 */
[----:B------:R-:W-:Y:S06]  /*0970*/  @P0 BRA `(.L_x_3) ;  /* 0x0000000000280947 */ /* 0x000fec0003800000 */
[----:B------:R-:W-:-:S13]  /*0980*/  FSETP.NEU.FTZ.AND P0, PT, |R0|, +INF , PT ;  /* 0x7f8000000000780b */ /* 0x000fda0003f1d200 */
[----:B------:R-:W-:-:S04]  /*0990*/  @P0 FFMA R3, R0, 1.84467440737095516160e+19, RZ ;  /* 0x5f80000000030823 */ /* 0x000fc800000000ff */
[----:B------:R-:W0:Y:S02]  /*09a0*/  @P0 MUFU.RSQ R2, R3 ;  /* 0x0000000300020308 */ /* 0x000e240000001400 */
[----:B0-----:R-:W-:Y:S01]  /*09b0*/  @P0 FMUL.FTZ R4, R3, R2 ;  /* 0x0000000203040220 */ /* 0x001fe20000410000 */
[----:B------:R-:W-:Y:S01]  /*09c0*/  @P0 FMUL.FTZ R6, R2, 0.5 ;  /* 0x3f00000002060820 */ /* 0x000fe20000410000 */
[----:B------:R-:W-:Y:S02]  /*09d0*/  @!P0 IMAD.MOV.U32 R2, RZ, RZ, R0 ;  /* 0x000000ffff028224 */ /* 0x000fe400078e0000 */
[----:B------:R-:W-:-:S04]  /*09e0*/  @P0 FADD.FTZ R5, -R4, -RZ ;  /* 0x800000ff04050221 */ /* 0x000fc80000010100 */
[----:B------:R-:W-:-:S04]  /*09f0*/  @P0 FFMA R5, R4, R5, R3 ;  /* 0x0000000504050223 */ /* 0x000fc80000000003 */
[----:B------:R-:W-:-:S04]  /*0a00*/  @P0 FFMA R5, R5, R6, R4 ;  /* 0x0000000605050223 */ /* 0x000fc80000000004 */
[----:B------:R-:W-:-:S07]  /*0a10*/  @P0 FMUL.FTZ R2, R5, 2.3283064365386962891e-10 ;  /* 0x2f80000005020820 */ /* 0x000fce0000410000 */
.L_x_3:
[----:B------:R-:W-:Y:S01]  /*0a20*/  MOV R0, R2 ;  /* 0x0000000200007202 */ /* 0x000fe20000000f00 */
[----:B------:R-:W-:Y:S02]  /*0a30*/  IMAD.MOV.U32 R2, RZ, RZ, R7 ;  /* 0x000000ffff027224 */ /* 0x000fe400078e0007 */
[----:B------:R-:W-:-:S04]  /*0a40*/  IMAD.MOV.U32 R3, RZ, RZ, 0x0 ;  /* 0x00000000ff037424 */ /* 0x000fc800078e00ff */
[----:B------:R-:W-:Y:S05]  /*0a50*/  RET.REL.NODEC R2 `(customKernel2) ;  /* 0xfffffff402687950 */ /* 0x000fea0003c3ffff */
.L_x_4:
[----:B------:R-:W-:-:S00]  /*0a60*/  BRA `(.L_x_4) ;  /* 0xfffffffc00fc7947 */ /* 0x000fc0000383ffff */
[----:B------:R-:W-:-:S00]  /*0a70*/  NOP ;  /* 0x0000000000007918 */ /* 0x000fc00000000000 */
        /* <DEDUP_REMOVED lines=8> */
.L_x_5:


//--------------------- .nv.shared.reserved.0     --------------------------
	.section	.nv.shared.reserved.0,"aw",@nobits
	.weak		__nv_reservedSMEM_offset_0_alias
	.size		__nv_reservedSMEM_offset_0_alias, 0, 64
	.other		__nv_reservedSMEM_offset_0_alias,@"STO_CUDA_RESERVED_SHARED STV_DEFAULT"
__nv_reservedSMEM_offset_0_alias:
	.zero		0
	.zero		64


//--------------------- .nv.constant0.customKernel2 --------------------------
	.section	.nv.constant0.customKernel2,"a",@progbits
	.sectionflags	@""
	.align	4
.nv.constant0.customKernel2:
	.zero		920


//--------------------- SYMBOLS --------------------------

	.type		.nv.reservedSmem.offset0,@object
	.size		.nv.reservedSmem.offset0,0x4
